	.headerflags	@"EF_CUDA_TEXMODE_UNIFIED EF_CUDA_64BIT_ADDRESS EF_CUDA_ACCELERATORS EF_CUDA_SM90 EF_CUDA_VIRTUAL_SM(EF_CUDA_SM90)"
	.elftype	@"ET_EXEC"


//--------------------- .nv.info                  --------------------------
	.section	.nv.info,"",@"SHT_CUDA_INFO"
	.align	4


	//----- nvinfo : EIATTR_REGCOUNT
	.align		4
        /*0000*/ 	.byte	0x04, 0x2f
        /*0002*/ 	.short	(.L_1 - .L_0)
	.align		4
.L_0:
        /*0004*/ 	.word	index@(triton_per_fused_convolution_div_max_pool2d_with_indices_pow_relu_sub_sum_26)
        /*0008*/ 	.word	0x00000011


	//----- nvinfo : EIATTR_MIN_STACK_SIZE
	.align		4
.L_1:
        /*000c*/ 	.byte	0x04, 0x12
        /*000e*/ 	.short	(.L_3 - .L_2)
	.align		4
.L_2:
        /*0010*/ 	.word	index@(triton_per_fused_convolution_div_max_pool2d_with_indices_pow_relu_sub_sum_26)
        /*0014*/ 	.word	0x00000000


	//----- nvinfo : EIATTR_FRAME_SIZE
	.align		4
.L_3:
        /*0018*/ 	.byte	0x04, 0x11
        /*001a*/ 	.short	(.L_5 - .L_4)
	.align		4
.L_4:
        /*001c*/ 	.word	index@(triton_per_fused_convolution_div_max_pool2d_with_indices_pow_relu_sub_sum_26)
        /*0020*/ 	.word	0x00000000


	//----- nvinfo : EIATTR_MIN_STACK_SIZE
	.align		4
.L_5:
        /*0024*/ 	.byte	0x04, 0x12
        /*0026*/ 	.short	(.L_7 - .L_6)
	.align		4
.L_6:
        /*0028*/ 	.word	index@(triton_per_fused_convolution_div_max_pool2d_with_indices_pow_relu_sub_sum_26)
        /*002c*/ 	.word	0x00000000
.L_7:


//--------------------- .nv.info.triton_per_fused_convolution_div_max_pool2d_with_indices_pow_relu_sub_sum_26 --------------------------
	.section	.nv.info.triton_per_fused_convolution_div_max_pool2d_with_indices_pow_relu_sub_sum_26,"",@"SHT_CUDA_INFO"
	.sectionflags	@""
	.align	4


	//----- nvinfo : EIATTR_CUDA_API_VERSION
	.align		4
        /*0000*/ 	.byte	0x04, 0x37
        /*0002*/ 	.short	(.L_9 - .L_8)
.L_8:
        /*0004*/ 	.word	0x0000007c


	//----- nvinfo : EIATTR_KPARAM_INFO
	.align		4
.L_9:
        /*0008*/ 	.byte	0x04, 0x17
        /*000a*/ 	.short	(.L_11 - .L_10)
.L_10:
        /*000c*/ 	.word	0x00000000
        /*0010*/ 	.short	0x0004
        /*0012*/ 	.short	0x001c
        /*0014*/ 	.byte	0x00, 0xf0, 0x11, 0x00


	//----- nvinfo : EIATTR_KPARAM_INFO
	.align		4
.L_11:
        /*0018*/ 	.byte	0x04, 0x17
        /*001a*/ 	.short	(.L_13 - .L_12)
.L_12:
        /*001c*/ 	.word	0x00000000
        /*0020*/ 	.short	0x0003
        /*0022*/ 	.short	0x0018
        /*0024*/ 	.byte	0x00, 0xf0, 0x11, 0x00


	//----- nvinfo : EIATTR_KPARAM_INFO
	.align		4
.L_13:
        /*0028*/ 	.byte	0x04, 0x17
        /*002a*/ 	.short	(.L_15 - .L_14)
.L_14:
        /*002c*/ 	.word	0x00000000
        /*0030*/ 	.short	0x0002
        /*0032*/ 	.short	0x0010
        /*0034*/ 	.byte	0x00, 0xf4, 0x21, 0x00


	//----- nvinfo : EIATTR_KPARAM_INFO
	.align		4
.L_15:
        /*0038*/ 	.byte	0x04, 0x17
        /*003a*/ 	.short	(.L_17 - .L_16)
.L_16:
        /*003c*/ 	.word	0x00000000
        /*0040*/ 	.short	0x0001
        /*0042*/ 	.short	0x0008
        /*0044*/ 	.byte	0x00, 0xf4, 0x21, 0x00


	//----- nvinfo : EIATTR_KPARAM_INFO
	.align		4
.L_17:
        /*0048*/ 	.byte	0x04, 0x17
        /*004a*/ 	.short	(.L_19 - .L_18)
.L_18:
        /*004c*/ 	.word	0x00000000
        /*0050*/ 	.short	0x0000
        /*0052*/ 	.short	0x0000
        /*0054*/ 	.byte	0x00, 0xf4, 0x21, 0x00


	//----- nvinfo : EIATTR_SPARSE_MMA_MASK
	.align		4
.L_19:
        /*0058*/ 	.byte	0x03, 0x50
        /*005a*/ 	.short	0x0000


	//----- nvinfo : EIATTR_MAXREG_COUNT
	.align		4
        /*005c*/ 	.byte	0x03, 0x1b
        /*005e*/ 	.short	0x00ff


	//----- nvinfo : EIATTR_COOP_GROUP_MASK_REGIDS
	.align		4
        /*0060*/ 	.byte	0x04, 0x29
        /*0062*/ 	.short	(.L_21 - .L_20)


	//   ....[0]....
.L_20:
        /*0064*/ 	.word	0xffffffff


	//   ....[1]....
        /*0068*/ 	.word	0xffffffff


	//   ....[2]....
        /*006c*/ 	.word	0xffffffff


	//   ....[3]....
        /*0070*/ 	.word	0xffffffff


	//   ....[4]....
        /*0074*/ 	.word	0xffffffff


	//   ....[5]....
        /*0078*/ 	.word	0xffffffff


	//   ....[6]....
        /*007c*/ 	.word	0xffffffff


	//----- nvinfo : EIATTR_COOP_GROUP_INSTR_OFFSETS
	.align		4
.L_21:
        /*0080*/ 	.byte	0x04, 0x28
        /*0082*/ 	.short	(.L_23 - .L_22)


	//   ....[0]....
.L_22:
        /*0084*/ 	.word	0x00000220


	//   ....[1]....
        /*0088*/ 	.word	0x00000240


	//   ....[2]....
        /*008c*/ 	.word	0x00000270


	//   ....[3]....
        /*0090*/ 	.word	0x000002a0


	//   ....[4]....
        /*0094*/ 	.word	0x000002c0


	//   ....[5]....
        /*0098*/ 	.word	0x00000330


	//   ....[6]....
        /*009c*/ 	.word	0x00000350


	//----- nvinfo : EIATTR_EXIT_INSTR_OFFSETS
	.align		4
.L_23:
        /*00a0*/ 	.byte	0x04, 0x1c
        /*00a2*/ 	.short	(.L_25 - .L_24)


	//   ....[0]....
.L_24:
        /*00a4*/ 	.word	0x000003e0


	//   ....[1]....
        /*00a8*/ 	.word	0x00000400


	//----- nvinfo : EIATTR_REQNTID
	.align		4
.L_25:
        /*00ac*/ 	.byte	0x04, 0x10
        /*00ae*/ 	.short	(.L_27 - .L_26)
.L_26:
        /*00b0*/ 	.word	0x00000080
        /*00b4*/ 	.word	0x00000001
        /*00b8*/ 	.word	0x00000001


	//----- nvinfo : EIATTR_CBANK_PARAM_SIZE
	.align		4
.L_27:
        /*00bc*/ 	.byte	0x03, 0x19
        /*00be*/ 	.short	0x0020


	//----- nvinfo : EIATTR_PARAM_CBANK
	.align		4
        /*00c0*/ 	.byte	0x04, 0x0a
        /*00c2*/ 	.short	(.L_29 - .L_28)
	.align		4
.L_28:
        /*00c4*/ 	.word	index@(.nv.constant0.triton_per_fused_convolution_div_max_pool2d_with_indices_pow_relu_sub_sum_26)
        /*00c8*/ 	.short	0x0210
        /*00ca*/ 	.short	0x0020


	//----- nvinfo : EIATTR_SW_WAR
	.align		4
.L_29:
        /*00cc*/ 	.byte	0x04, 0x36
        /*00ce*/ 	.short	(.L_31 - .L_30)
.L_30:
        /*00d0*/ 	.word	0x00000008
.L_31:


//--------------------- .nv.callgraph             --------------------------
	.section	.nv.callgraph,"",@"SHT_CUDA_CALLGRAPH"
	.align	4
	.sectionentsize	8
	.align		4
        /*0000*/ 	.word	0x00000000
	.align		4
        /*0004*/ 	.word	0xffffffff
	.align		4
        /*0008*/ 	.word	0x00000000
	.align		4
        /*000c*/ 	.word	0xfffffffe
	.align		4
        /*0010*/ 	.word	0x00000000
	.align		4
        /*0014*/ 	.word	0xfffffffd
	.align		4
        /*0018*/ 	.word	0x00000000
	.align		4
        /*001c*/ 	.word	0xfffffffc


//--------------------- .text.triton_per_fused_convolution_div_max_pool2d_with_indices_pow_relu_sub_sum_26 --------------------------
	.section	.text.triton_per_fused_convolution_div_max_pool2d_with_indices_pow_relu_sub_sum_26,"ax",@progbits
	.sectionflags	@"SHF_BARRIERS=1"
	.align	128
        .global         triton_per_fused_convolution_div_max_pool2d_with_indices_pow_relu_sub_sum_26
        .type           triton_per_fused_convolution_div_max_pool2d_with_indices_pow_relu_sub_sum_26,@function
        .size           triton_per_fused_convolution_div_max_pool2d_with_indices_pow_relu_sub_sum_26,(.L_x_1 - triton_per_fused_convolution_div_max_pool2d_with_indices_pow_relu_sub_sum_26)
        .other          triton_per_fused_convolution_div_max_pool2d_with_indices_pow_relu_sub_sum_26,@"STO_CUDA_ENTRY STV_DEFAULT"
triton_per_fused_convolution_div_max_pool2d_with_indices_pow_relu_sub_sum_26:
.text.triton_per_fused_convolution_div_max_pool2d_with_indices_pow_relu_sub_sum_26:
[----:B------:R-:W0:Y:S02]  /*0000*/  LDC R1, c[0x0][0x28] ;  /* 0x00000a00ff017b82 */ /* 0x000e240000000800 */
[----:B------:R-:W1:Y:S01]  /*0010*/  S2R R14, SR_TID.X ;  /* 0x00000000000e7919 */ /* 0x000e620000002100 */
[----:B------:R-:W2:Y:S01]  /*0020*/  LDC.64 R4, c[0x0][0x218] ;  /* 0x00008600ff047b82 */ /* 0x000ea20000000a00 */
[----:B------:R-:W-:Y:S01]  /*0030*/  ULDC.64 UR6, c[0x0][0x208] ;  /* 0x0000820000067ab9 */ /* 0x000fe20000000a00 */
[----:B------:R-:W3:Y:S06]  /*0040*/  S2R R0, SR_CTAID.X ;  /* 0x0000000000007919 */ /* 0x000eec0000002500 */
[----:B------:R-:W4:Y:S01]  /*0050*/  LDC.64 R8, c[0x0][0x210] ;  /* 0x00008400ff087b82 */ /* 0x000f220000000a00 */
[----:B-1----:R-:W-:-:S04]  /*0060*/  SHF.L.U32 R2, R14, 0x2, RZ ;  /* 0x000000020e027819 */ /* 0x002fc800000006ff */
[----:B------:R-:W-:-:S04]  /*0070*/  LOP3.LUT R7, R2, 0x1fc, RZ, 0xc0, !PT ;  /* 0x000001fc02077812 */ /* 0x000fc800078ec0ff */
[----:B---3--:R-:W-:Y:S01]  /*0080*/  LEA R11, R0, R7, 0x9 ;  /* 0x00000007000b7211 */ /* 0x008fe200078e48ff */
[----:B--2---:R-:W-:-:S04]  /*0090*/  IMAD.WIDE.U32 R4, R7, 0x4, R4 ;  /* 0x0000000407047825 */ /* 0x004fc800078e0004 */
[----:B----4-:R-:W-:Y:S02]  /*00a0*/  IMAD.WIDE R8, R11, 0x4, R8 ;  /* 0x000000040b087825 */ /* 0x010fe400078e0208 */
[----:B------:R-:W2:Y:S04]  /*00b0*/  LDG.E.EL.128 R4, desc[UR6][R4.64] ;  /* 0x0000000604047981 */ /* 0x000ea8000c2e1d00 */
[----:B------:R-:W2:Y:S01]  /*00c0*/  LDG.E.128 R8, desc[UR6][R8.64] ;  /* 0x0000000608087981 */ /* 0x000ea2000c1e1d00 */
[----:B------:R-:W1:Y:S01]  /*00d0*/  S2UR UR5, SR_CgaCtaId ;  /* 0x00000000000579c3 */ /* 0x000e620000008800 */
[----:B------:R-:W-:Y:S02]  /*00e0*/  UMOV UR4, 0x400 ;  /* 0x0000040000047882 */ /* 0x000fe40000000000 */
[----:B-1----:R-:W-:Y:S01]  /*00f0*/  UPRMT UR4, UR5, 0x654, UR4 ;  /* 0x0000065405047896 */ /* 0x002fe20008000004 */
[C---:B--2---:R-:W-:Y:S01]  /*0100*/  FADD R13, R9.reuse, R5 ;  /* 0x00000005090d7221 */ /* 0x044fe20000000000 */
[----:B------:R-:W-:Y:S01]  /*0110*/  FSETP.GEU.AND P1, PT, R9, -R5, PT ;  /* 0x800000050900720b */ /* 0x000fe20003f2e000 */
[C---:B------:R-:W-:Y:S01]  /*0120*/  FADD R12, R8.reuse, R4 ;  /* 0x00000004080c7221 */ /* 0x040fe20000000000 */
[----:B------:R-:W-:-:S02]  /*0130*/  FSETP.GEU.AND P0, PT, R8, -R4, PT ;  /* 0x800000040800720b */ /* 0x000fc40003f0e000 */
[----:B------:R-:W-:Y:S02]  /*0140*/  FSEL R13, R13, RZ, P1 ;  /* 0x000000ff0d0d7208 */ /* 0x000fe40000800000 */
[C---:B------:R-:W-:Y:S01]  /*0150*/  FSETP.GEU.AND P1, PT, R10.reuse, -R6, PT ;  /* 0x800000060a00720b */ /* 0x040fe20003f2e000 */
[----:B------:R-:W-:Y:S01]  /*0160*/  FADD R6, R10, R6 ;  /* 0x000000060a067221 */ /* 0x000fe20000000000 */
[----:B------:R-:W-:Y:S01]  /*0170*/  FSEL R12, R12, RZ, P0 ;  /* 0x000000ff0c0c7208 */ /* 0x000fe20000000000 */
[----:B------:R-:W-:Y:S01]  /*0180*/  FMUL R13, R13, R13 ;  /* 0x0000000d0d0d7220 */ /* 0x000fe20000400000 */
[C---:B------:R-:W-:Y:S01]  /*0190*/  FSETP.GEU.AND P0, PT, R11.reuse, -R7, PT ;  /* 0x800000070b00720b */ /* 0x040fe20003f0e000 */
[----:B------:R-:W-:Y:S01]  /*01a0*/  FADD R7, R11, R7 ;  /* 0x000000070b077221 */ /* 0x000fe20000000000 */
[----:B------:R-:W-:Y:S01]  /*01b0*/  FSEL R6, R6, RZ, P1 ;  /* 0x000000ff06067208 */ /* 0x000fe20000800000 */
[----:B------:R-:W-:Y:S01]  /*01c0*/  FFMA R13, R12, R12, R13 ;  /* 0x0000000c0c0d7223 */ /* 0x000fe2000000000d */
[----:B------:R-:W-:-:S02]  /*01d0*/  ISETP.GE.AND P1, PT, R14, 0x4, PT ;  /* 0x000000040e00780c */ /* 0x000fc40003f26270 */
[----:B------:R-:W-:Y:S01]  /*01e0*/  FSEL R7, R7, RZ, P0 ;  /* 0x000000ff07077208 */ /* 0x000fe20000000000 */
[----:B------:R-:W-:Y:S01]  /*01f0*/  FFMA R6, R6, R6, R13 ;  /* 0x0000000606067223 */ /* 0x000fe2000000000d */
[----:B------:R-:W-:-:S03]  /*0200*/  LOP3.LUT P0, RZ, R14, 0x1f, RZ, 0xc0, !PT ;  /* 0x0000001f0eff7812 */ /* 0x000fc6000780c0ff */
[----:B------:R-:W-:-:S05]  /*0210*/  FFMA R6, R7, R7, R6 ;  /* 0x0000000707067223 */ /* 0x000fca0000000006 */
[----:B------:R-:W1:Y:S02]  /*0220*/  SHFL.BFLY PT, R5, R6, 0x10, 0x1f ;  /* 0x0e001f0006057f89 */ /* 0x000e6400000e0000 */
[----:B-1----:R-:W-:-:S05]  /*0230*/  FADD R5, R6, R5 ;  /* 0x0000000506057221 */ /* 0x002fca0000000000 */
[----:B------:R-:W1:Y:S02]  /*0240*/  SHFL.BFLY PT, R4, R5, 0x8, 0x1f ;  /* 0x0d001f0005047f89 */ /* 0x000e6400000e0000 */
[----:B-1----:R-:W-:Y:S01]  /*0250*/  FADD R4, R5, R4 ;  /* 0x0000000405047221 */ /* 0x002fe20000000000 */
[----:B------:R-:W-:-:S04]  /*0260*/  SHF.R.U32.HI R5, RZ, 0x3, R14 ;  /* 0x00000003ff057819 */ /* 0x000fc8000001160e */
[----:B------:R-:W1:Y:S02]  /*0270*/  SHFL.BFLY PT, R7, R4, 0x4, 0x1f ;  /* 0x0c801f0004077f89 */ /* 0x000e6400000e0000 */
[----:B-1----:R-:W-:Y:S01]  /*0280*/  FADD R7, R4, R7 ;  /* 0x0000000704077221 */ /* 0x002fe20000000000 */
[----:B------:R-:W-:-:S04]  /*0290*/  LOP3.LUT R4, R5, 0xc, RZ, 0xc0, !PT ;  /* 0x0000000c05047812 */ /* 0x000fc800078ec0ff */
[----:B------:R-:W1:Y:S02]  /*02a0*/  SHFL.BFLY PT, R8, R7, 0x2, 0x1f ;  /* 0x0c401f0007087f89 */ /* 0x000e6400000e0000 */
[----:B-1----:R-:W-:-:S05]  /*02b0*/  FADD R8, R7, R8 ;  /* 0x0000000807087221 */ /* 0x002fca0000000000 */
[----:B------:R-:W1:Y:S02]  /*02c0*/  SHFL.BFLY PT, R9, R8, 0x1, 0x1f ;  /* 0x0c201f0008097f89 */ /* 0x000e6400000e0000 */
[----:B-1----:R-:W-:-:S05]  /*02d0*/  FADD R9, R8, R9 ;  /* 0x0000000908097221 */ /* 0x002fca0000000000 */
[----:B------:R-:W-:Y:S01]  /*02e0*/  @!P0 STS [R4+UR4], R9 ;  /* 0x0000000904008988 */ /* 0x000fe20008000804 */
[----:B------:R-:W-:Y:S01]  /*02f0*/  BAR.SYNC.DEFER_BLOCKING 0x0 ;  /* 0x0000000000007b1d */ /* 0x000fe20000010000 */
[----:B------:R-:W-:-:S04]  /*0300*/  LOP3.LUT P0, RZ, R14, 0x3, RZ, 0xc0, !PT ;  /* 0x000000030eff7812 */ /* 0x000fc8000780c0ff */
[----:B------:R-:W-:Y:S01]  /*0310*/  ISETP.LT.AND P0, PT, R14, 0x4, !P0 ;  /* 0x000000040e00780c */ /* 0x000fe20004701270 */
[----:B------:R-:W1:Y:S04]  /*0320*/  @!P1 LDS R3, [R2+UR4] ;  /* 0x0000000402039984 */ /* 0x000e680008000800 */
[----:B-1----:R-:W1:Y:S02]  /*0330*/  SHFL.BFLY PT, R6, R3, 0x2, 0x1f ;  /* 0x0c401f0003067f89 */ /* 0x002e6400000e0000 */
[----:B-1----:R-:W-:-:S05]  /*0340*/  FADD R6, R3, R6 ;  /* 0x0000000603067221 */ /* 0x002fca0000000000 */
[----:B------:R-:W1:Y:S02]  /*0350*/  SHFL.BFLY PT, R5, R6, 0x1, 0x1f ;  /* 0x0c201f0006057f89 */ /* 0x000e6400000e0000 */
[----:B-1----:R-:W-:Y:S02]  /*0360*/  FADD R7, R6, R5 ;  /* 0x0000000506077221 */ /* 0x002fe40000000000 */
[----:B------:R-:W1:Y:S03]  /*0370*/  LDC.64 R4, c[0x0][0x220] ;  /* 0x00008800ff047b82 */ /* 0x000e660000000a00 */
[----:B------:R-:W-:Y:S05]  /*0380*/  @P0 STS [R2+UR4], R7 ;  /* 0x0000000702000988 */ /* 0x000fea0008000804 */
[----:B------:R-:W-:Y:S01]  /*0390*/  BAR.SYNC.DEFER_BLOCKING 0x0 ;  /* 0x0000000000007b1d */ /* 0x000fe20000010000 */
[----:B------:R-:W-:Y:S01]  /*03a0*/  LOP3.LUT P0, RZ, R14, 0x7f, RZ, 0xc0, !PT ;  /* 0x0000007f0eff7812 */ /* 0x000fe2000780c0ff */
[----:B-1----:R-:W-:-:S04]  /*03b0*/  IMAD.WIDE R4, R0, 0x4, R4 ;  /* 0x0000000400047825 */ /* 0x002fc800078e0204 */
[----:B------:R-:W1:Y:S02]  /*03c0*/  LDS R8, [UR4] ;  /* 0x00000004ff087984 */ /* 0x000e640008000800 */
[----:B-1----:R-:W-:-:S06]  /*03d0*/  FADD R3, RZ, R8 ;  /* 0x00000008ff037221 */ /* 0x002fcc0000000000 */
[----:B------:R-:W-:Y:S05]  /*03e0*/  @P0 EXIT ;  /* 0x000000000000094d */ /* 0x000fea0003800000 */
[----:B------:R-:W-:Y:S01]  /*03f0*/  STG.E desc[UR6][R4.64], R3 ;  /* 0x0000000304007986 */ /* 0x000fe2000c101906 */
[----:B------:R-:W-:Y:S05]  /*0400*/  EXIT ;  /* 0x000000000000794d */ /* 0x000fea0003800000 */
.L_x_0:
[----:B------:R-:W-:-:S00]  /*0410*/  BRA `(.L_x_0) ;  /* 0xfffffffc00fc7947 */ /* 0x000fc0000383ffff */
[----:B------:R-:W-:-:S00]  /*0420*/  NOP ;  /* 0x0000000000007918 */ /* 0x000fc00000000000 */
        /* <DEDUP_REMOVED lines=13> */
.L_x_1:


//--------------------- .nv.shared.triton_per_fused_convolution_div_max_pool2d_with_indices_pow_relu_sub_sum_26 --------------------------
	.section	.nv.shared.triton_per_fused_convolution_div_max_pool2d_with_indices_pow_relu_sub_sum_26,"aw",@nobits
	.sectionflags	@""
	.align	16
	.zero		1024


//--------------------- .nv.constant0.triton_per_fused_convolution_div_max_pool2d_with_indices_pow_relu_sub_sum_26 --------------------------
	.section	.nv.constant0.triton_per_fused_convolution_div_max_pool2d_with_indices_pow_relu_sub_sum_26,"a",@progbits
	.sectionflags	@""
	.align	4
.nv.constant0.triton_per_fused_convolution_div_max_pool2d_with_indices_pow_relu_sub_sum_26:
	.zero		560
